//
// Generated by NVIDIA NVVM Compiler
//
// Compiler Build ID: CL-36424714
// Cuda compilation tools, release 13.0, V13.0.88
// Based on NVVM 20.0.0
//

.version 9.0
.target sm_100
.address_size 64

	// .globl	_ZN11chainer_trt6plugin17leaky_relu_kernelIfEEvPKT_PS2_if

.visible .entry _ZN11chainer_trt6plugin17leaky_relu_kernelIfEEvPKT_PS2_if(
	.param .u64 .ptr .align 1 _ZN11chainer_trt6plugin17leaky_relu_kernelIfEEvPKT_PS2_if_param_0,
	.param .u64 .ptr .align 1 _ZN11chainer_trt6plugin17leaky_relu_kernelIfEEvPKT_PS2_if_param_1,
	.param .u32 _ZN11chainer_trt6plugin17leaky_relu_kernelIfEEvPKT_PS2_if_param_2,
	.param .f32 _ZN11chainer_trt6plugin17leaky_relu_kernelIfEEvPKT_PS2_if_param_3
)
{
	.reg .pred 	%p<2>;
	.reg .b32 	%r<6>;
	.reg .b32 	%f<5>;
	.reg .b64 	%rd<8>;

	ld.param.u64 	%rd1, [_ZN11chainer_trt6plugin17leaky_relu_kernelIfEEvPKT_PS2_if_param_0];
	ld.param.u64 	%rd2, [_ZN11chainer_trt6plugin17leaky_relu_kernelIfEEvPKT_PS2_if_param_1];
	ld.param.u32 	%r2, [_ZN11chainer_trt6plugin17leaky_relu_kernelIfEEvPKT_PS2_if_param_2];
	ld.param.f32 	%f1, [_ZN11chainer_trt6plugin17leaky_relu_kernelIfEEvPKT_PS2_if_param_3];
	mov.u32 	%r3, %ctaid.x;
	mov.u32 	%r4, %ntid.x;
	mov.u32 	%r5, %tid.x;
	mad.lo.s32 	%r1, %r3, %r4, %r5;
	setp.le.s32 	%p1, %r2, %r1;
	@%p1 bra 	$L__BB0_2;
	cvta.to.global.u64 	%rd3, %rd1;
	cvta.to.global.u64 	%rd4, %rd2;
	mul.wide.s32 	%rd5, %r1, 4;
	add.s64 	%rd6, %rd3, %rd5;
	ld.global.f32 	%f2, [%rd6];
	mul.f32 	%f3, %f1, %f2;
	max.f32 	%f4, %f2, %f3;
	add.s64 	%rd7, %rd4, %rd5;
	st.global.f32 	[%rd7], %f4;
$L__BB0_2:
	ret;

}
	// .globl	_ZN11chainer_trt6plugin17leaky_relu_kernelI6__halfEEvPKT_PS3_if
.visible .entry _ZN11chainer_trt6plugin17leaky_relu_kernelI6__halfEEvPKT_PS3_if(
	.param .u64 .ptr .align 1 _ZN11chainer_trt6plugin17leaky_relu_kernelI6__halfEEvPKT_PS3_if_param_0,
	.param .u64 .ptr .align 1 _ZN11chainer_trt6plugin17leaky_relu_kernelI6__halfEEvPKT_PS3_if_param_1,
	.param .u32 _ZN11chainer_trt6plugin17leaky_relu_kernelI6__halfEEvPKT_PS3_if_param_2,
	.param .f32 _ZN11chainer_trt6plugin17leaky_relu_kernelI6__halfEEvPKT_PS3_if_param_3
)
{
	.reg .pred 	%p<2>;
	.reg .b16 	%rs<3>;
	.reg .b32 	%r<6>;
	.reg .b32 	%f<5>;
	.reg .b64 	%rd<8>;

	ld.param.u64 	%rd1, [_ZN11chainer_trt6plugin17leaky_relu_kernelI6__halfEEvPKT_PS3_if_param_0];
	ld.param.u64 	%rd2, [_ZN11chainer_trt6plugin17leaky_relu_kernelI6__halfEEvPKT_PS3_if_param_1];
	ld.param.u32 	%r2, [_ZN11chainer_trt6plugin17leaky_relu_kernelI6__halfEEvPKT_PS3_if_param_2];
	ld.param.f32 	%f1, [_ZN11chainer_trt6plugin17leaky_relu_kernelI6__halfEEvPKT_PS3_if_param_3];
	mov.u32 	%r3, %ctaid.x;
	mov.u32 	%r4, %ntid.x;
	mov.u32 	%r5, %tid.x;
	mad.lo.s32 	%r1, %r3, %r4, %r5;
	setp.le.s32 	%p1, %r2, %r1;
	@%p1 bra 	$L__BB1_2;
	cvta.to.global.u64 	%rd3, %rd1;
	cvta.to.global.u64 	%rd4, %rd2;
	mul.wide.s32 	%rd5, %r1, 2;
	add.s64 	%rd6, %rd3, %rd5;
	ld.global.u16 	%rs1, [%rd6];
	// begin inline asm
	{  cvt.f32.f16 %f2, %rs1;}

	// end inline asm
	mul.f32 	%f4, %f1, %f2;
	max.f32 	%f3, %f2, %f4;
	add.s64 	%rd7, %rd4, %rd5;
	// begin inline asm
	{  cvt.rn.f16.f32 %rs2, %f3;}

	// end inline asm
	st.global.u16 	[%rd7], %rs2;
$L__BB1_2:
	ret;

}


// ===== COMPILED SASS (sm_100) =====

	.target	sm_100

	.elftype	@"ET_EXEC"


//--------------------- .note.nv.tkinfo           --------------------------
	.section	.note.nv.tkinfo,"",@"SHT_NOTE"
	.sectionflags	@"SHF_NOTE_NV_TKINFO"
	.tkinfo
        /*0018*/ 	.word	0x00000002
        /*0030*/ 	.string	""
        /*0030*/ 	.string	"ptxas"
        /*0030*/ 	.string	"Cuda compilation tools, release 13.0, V13.0.88"
        /*0030*/ 	.string	"Build cuda_13.0.r13.0/compiler.36424714_0"
        /*0030*/ 	.string	"-arch sm_100 -m 64 "



//--------------------- .note.nv.cuinfo           --------------------------
	.section	.note.nv.cuinfo,"",@"SHT_NOTE"
	.sectionflags	@"SHF_NOTE_NV_CUINFO"
        /*0018*/ 	.short	0x0002
        /*001a*/ 	.short	0x0064
        /*001c*/ 	.short	0x0082
	.zero		2


//--------------------- .nv.info                  --------------------------
	.section	.nv.info,"",@"SHT_CUDA_INFO"
	.align	4


	//----- nvinfo : EIATTR_REGCOUNT
	.align		4
        /*0000*/ 	.byte	0x04, 0x2f
        /*0002*/ 	.short	(.L_1 - .L_0)
	.align		4
.L_0:
        /*0004*/ 	.word	index@(_ZN11chainer_trt6plugin17leaky_relu_kernelIfEEvPKT_PS2_if)
        /*0008*/ 	.word	0x0000000c


	//----- nvinfo : EIATTR_FRAME_SIZE
	.align		4
.L_1:
        /*000c*/ 	.byte	0x04, 0x11
        /*000e*/ 	.short	(.L_3 - .L_2)
	.align		4
.L_2:
        /*0010*/ 	.word	index@(_ZN11chainer_trt6plugin17leaky_relu_kernelIfEEvPKT_PS2_if)
        /*0014*/ 	.word	0x00000000


	//----- nvinfo : EIATTR_REGCOUNT
	.align		4
.L_3:
        /*0018*/ 	.byte	0x04, 0x2f
        /*001a*/ 	.short	(.L_5 - .L_4)
	.align		4
.L_4:
        /*001c*/ 	.word	index@(_ZN11chainer_trt6plugin17leaky_relu_kernelI6__halfEEvPKT_PS3_if)
        /*0020*/ 	.word	0x0000000c


	//----- nvinfo : EIATTR_FRAME_SIZE
	.align		4
.L_5:
        /*0024*/ 	.byte	0x04, 0x11
        /*0026*/ 	.short	(.L_7 - .L_6)
	.align		4
.L_6:
        /*0028*/ 	.word	index@(_ZN11chainer_trt6plugin17leaky_relu_kernelI6__halfEEvPKT_PS3_if)
        /*002c*/ 	.word	0x00000000


	//----- nvinfo : EIATTR_MIN_STACK_SIZE
	.align		4
.L_7:
        /*0030*/ 	.byte	0x04, 0x12
        /*0032*/ 	.short	(.L_9 - .L_8)
	.align		4
.L_8:
        /*0034*/ 	.word	index@(_ZN11chainer_trt6plugin17leaky_relu_kernelI6__halfEEvPKT_PS3_if)
        /*0038*/ 	.word	0x00000000


	//----- nvinfo : EIATTR_MIN_STACK_SIZE
	.align		4
.L_9:
        /*003c*/ 	.byte	0x04, 0x12
        /*003e*/ 	.short	(.L_11 - .L_10)
	.align		4
.L_10:
        /*0040*/ 	.word	index@(_ZN11chainer_trt6plugin17leaky_relu_kernelIfEEvPKT_PS2_if)
        /*0044*/ 	.word	0x00000000
.L_11:


//--------------------- .nv.compat                --------------------------
	.section	.nv.compat,"",@"SHT_CUDA_COMPAT_INFO"
	.align	4
        /*0000*/ 	.byte	0x02, 0x09, 0x00, 0x00, 0x02, 0x02, 0x01, 0x00, 0x02, 0x05, 0x05, 0x00, 0x03, 0x07, 0x01, 0x01
        /*0010*/ 	.byte	0x02, 0x03, 0x00, 0x00, 0x02, 0x06, 0x01, 0x00, 0x04, 0x0b, 0x08, 0x00, 0x09, 0x00, 0x00, 0x00
        /*0020*/ 	.byte	0x00, 0x00, 0x00, 0x00


//--------------------- .nv.info._ZN11chainer_trt6plugin17leaky_relu_kernelI6__halfEEvPKT_PS3_if --------------------------
	.section	.nv.info._ZN11chainer_trt6plugin17leaky_relu_kernelI6__halfEEvPKT_PS3_if,"",@"SHT_CUDA_INFO"
	.sectionflags	@""
	.align	4


	//----- nvinfo : EIATTR_CUDA_API_VERSION
	.align		4
        /*0000*/ 	.byte	0x04, 0x37
        /*0002*/ 	.short	(.L_13 - .L_12)
.L_12:
        /*0004*/ 	.word	0x00000082


	//----- nvinfo : EIATTR_KPARAM_INFO
	.align		4
.L_13:
        /*0008*/ 	.byte	0x04, 0x17
        /*000a*/ 	.short	(.L_15 - .L_14)
.L_14:
        /*000c*/ 	.word	0x00000000
        /*0010*/ 	.short	0x0003
        /*0012*/ 	.short	0x0014
        /*0014*/ 	.byte	0x00, 0xf0, 0x11, 0x00


	//----- nvinfo : EIATTR_KPARAM_INFO
	.align		4
.L_15:
        /*0018*/ 	.byte	0x04, 0x17
        /*001a*/ 	.short	(.L_17 - .L_16)
.L_16:
        /*001c*/ 	.word	0x00000000
        /*0020*/ 	.short	0x0002
        /*0022*/ 	.short	0x0010
        /*0024*/ 	.byte	0x00, 0xf0, 0x11, 0x00


	//----- nvinfo : EIATTR_KPARAM_INFO
	.align		4
.L_17:
        /*0028*/ 	.byte	0x04, 0x17
        /*002a*/ 	.short	(.L_19 - .L_18)
.L_18:
        /*002c*/ 	.word	0x00000000
        /*0030*/ 	.short	0x0001
        /*0032*/ 	.short	0x0008
        /*0034*/ 	.byte	0x00, 0xf5, 0x21, 0x00


	//----- nvinfo : EIATTR_KPARAM_INFO
	.align		4
.L_19:
        /*0038*/ 	.byte	0x04, 0x17
        /*003a*/ 	.short	(.L_21 - .L_20)
.L_20:
        /*003c*/ 	.word	0x00000000
        /*0040*/ 	.short	0x0000
        /*0042*/ 	.short	0x0000
        /*0044*/ 	.byte	0x00, 0xf5, 0x21, 0x00


	//----- nvinfo : EIATTR_SPARSE_MMA_MASK
	.align		4
.L_21:
        /*0048*/ 	.byte	0x03, 0x50
        /*004a*/ 	.short	0x0000


	//----- nvinfo : EIATTR_MAXREG_COUNT
	.align		4
        /*004c*/ 	.byte	0x03, 0x1b
        /*004e*/ 	.short	0x00ff


	//----- nvinfo : EIATTR_MERCURY_ISA_VERSION
	.align		4
        /*0050*/ 	.byte	0x03, 0x5f
        /*0052*/ 	.short	0x0101


	//----- nvinfo : EIATTR_VRC_CTA_INIT_COUNT
	.align		4
        /*0054*/ 	.byte	0x02, 0x4a
	.zero		1
	.zero		1


	//----- nvinfo : EIATTR_EXIT_INSTR_OFFSETS
	.align		4
        /*0058*/ 	.byte	0x04, 0x1c
        /*005a*/ 	.short	(.L_23 - .L_22)


	//   ....[0]....
.L_22:
        /*005c*/ 	.word	0x00000070


	//   ....[1]....
        /*0060*/ 	.word	0x00000140


	//----- nvinfo : EIATTR_CBANK_PARAM_SIZE
	.align		4
.L_23:
        /*0064*/ 	.byte	0x03, 0x19
        /*0066*/ 	.short	0x0018


	//----- nvinfo : EIATTR_PARAM_CBANK
	.align		4
        /*0068*/ 	.byte	0x04, 0x0a
        /*006a*/ 	.short	(.L_25 - .L_24)
	.align		4
.L_24:
        /*006c*/ 	.word	index@(.nv.constant0._ZN11chainer_trt6plugin17leaky_relu_kernelI6__halfEEvPKT_PS3_if)
        /*0070*/ 	.short	0x0380
        /*0072*/ 	.short	0x0018


	//----- nvinfo : EIATTR_SW_WAR
	.align		4
.L_25:
        /*0074*/ 	.byte	0x04, 0x36
        /*0076*/ 	.short	(.L_27 - .L_26)
.L_26:
        /*0078*/ 	.word	0x00000008
.L_27:


//--------------------- .nv.info._ZN11chainer_trt6plugin17leaky_relu_kernelIfEEvPKT_PS2_if --------------------------
	.section	.nv.info._ZN11chainer_trt6plugin17leaky_relu_kernelIfEEvPKT_PS2_if,"",@"SHT_CUDA_INFO"
	.sectionflags	@""
	.align	4


	//----- nvinfo : EIATTR_CUDA_API_VERSION
	.align		4
        /*0000*/ 	.byte	0x04, 0x37
        /*0002*/ 	.short	(.L_29 - .L_28)
.L_28:
        /*0004*/ 	.word	0x00000082


	//----- nvinfo : EIATTR_KPARAM_INFO
	.align		4
.L_29:
        /*0008*/ 	.byte	0x04, 0x17
        /*000a*/ 	.short	(.L_31 - .L_30)
.L_30:
        /*000c*/ 	.word	0x00000000
        /*0010*/ 	.short	0x0003
        /*0012*/ 	.short	0x0014
        /*0014*/ 	.byte	0x00, 0xf0, 0x11, 0x00


	//----- nvinfo : EIATTR_KPARAM_INFO
	.align		4
.L_31:
        /*0018*/ 	.byte	0x04, 0x17
        /*001a*/ 	.short	(.L_33 - .L_32)
.L_32:
        /*001c*/ 	.word	0x00000000
        /*0020*/ 	.short	0x0002
        /*0022*/ 	.short	0x0010
        /*0024*/ 	.byte	0x00, 0xf0, 0x11, 0x00


	//----- nvinfo : EIATTR_KPARAM_INFO
	.align		4
.L_33:
        /*0028*/ 	.byte	0x04, 0x17
        /*002a*/ 	.short	(.L_35 - .L_34)
.L_34:
        /*002c*/ 	.word	0x00000000
        /*0030*/ 	.short	0x0001
        /*0032*/ 	.short	0x0008
        /*0034*/ 	.byte	0x00, 0xf5, 0x21, 0x00


	//----- nvinfo : EIATTR_KPARAM_INFO
	.align		4
.L_35:
        /*0038*/ 	.byte	0x04, 0x17
        /*003a*/ 	.short	(.L_37 - .L_36)
.L_36:
        /*003c*/ 	.word	0x00000000
        /*0040*/ 	.short	0x0000
        /*0042*/ 	.short	0x0000
        /*0044*/ 	.byte	0x00, 0xf5, 0x21, 0x00


	//----- nvinfo : EIATTR_SPARSE_MMA_MASK
	.align		4
.L_37:
        /*0048*/ 	.byte	0x03, 0x50
        /*004a*/ 	.short	0x0000


	//----- nvinfo : EIATTR_MAXREG_COUNT
	.align		4
        /*004c*/ 	.byte	0x03, 0x1b
        /*004e*/ 	.short	0x00ff


	//----- nvinfo : EIATTR_MERCURY_ISA_VERSION
	.align		4
        /*0050*/ 	.byte	0x03, 0x5f
        /*0052*/ 	.short	0x0101


	//----- nvinfo : EIATTR_VRC_CTA_INIT_COUNT
	.align		4
        /*0054*/ 	.byte	0x02, 0x4a
	.zero		1
	.zero		1


	//----- nvinfo : EIATTR_EXIT_INSTR_OFFSETS
	.align		4
        /*0058*/ 	.byte	0x04, 0x1c
        /*005a*/ 	.short	(.L_39 - .L_38)


	//   ....[0]....
.L_38:
        /*005c*/ 	.word	0x00000070


	//   ....[1]....
        /*0060*/ 	.word	0x00000120


	//----- nvinfo : EIATTR_CBANK_PARAM_SIZE
	.align		4
.L_39:
        /*0064*/ 	.byte	0x03, 0x19
        /*0066*/ 	.short	0x0018


	//----- nvinfo : EIATTR_PARAM_CBANK
	.align		4
        /*0068*/ 	.byte	0x04, 0x0a
        /*006a*/ 	.short	(.L_41 - .L_40)
	.align		4
.L_40:
        /*006c*/ 	.word	index@(.nv.constant0._ZN11chainer_trt6plugin17leaky_relu_kernelIfEEvPKT_PS2_if)
        /*0070*/ 	.short	0x0380
        /*0072*/ 	.short	0x0018


	//----- nvinfo : EIATTR_SW_WAR
	.align		4
.L_41:
        /*0074*/ 	.byte	0x04, 0x36
        /*0076*/ 	.short	(.L_43 - .L_42)
.L_42:
        /*0078*/ 	.word	0x00000008
.L_43:


//--------------------- .nv.callgraph             --------------------------
	.section	.nv.callgraph,"",@"SHT_CUDA_CALLGRAPH"
	.align	4
	.sectionentsize	8
	.align		4
        /*0000*/ 	.word	0x00000000
	.align		4
        /*0004*/ 	.word	0xffffffff
	.align		4
        /*0008*/ 	.word	0x00000000
	.align		4
        /*000c*/ 	.word	0xfffffffe
	.align		4
        /*0010*/ 	.word	0x00000000
	.align		4
        /*0014*/ 	.word	0xfffffffd
	.align		4
        /*0018*/ 	.word	0x00000000
	.align		4
        /*001c*/ 	.word	0xfffffffc


//--------------------- .text._ZN11chainer_trt6plugin17leaky_relu_kernelI6__halfEEvPKT_PS3_if --------------------------
	.section	.text._ZN11chainer_trt6plugin17leaky_relu_kernelI6__halfEEvPKT_PS3_if,"ax",@progbits
	.align	128
        .global         _ZN11chainer_trt6plugin17leaky_relu_kernelI6__halfEEvPKT_PS3_if
        .type           _ZN11chainer_trt6plugin17leaky_relu_kernelI6__halfEEvPKT_PS3_if,@function
        .size           _ZN11chainer_trt6plugin17leaky_relu_kernelI6__halfEEvPKT_PS3_if,(.L_x_2 - _ZN11chainer_trt6plugin17leaky_relu_kernelI6__halfEEvPKT_PS3_if)
        .other          _ZN11chainer_trt6plugin17leaky_relu_kernelI6__halfEEvPKT_PS3_if,@"STO_CUDA_ENTRY STV_DEFAULT"
_ZN11chainer_trt6plugin17leaky_relu_kernelI6__halfEEvPKT_PS3_if:
.text._ZN11chainer_trt6plugin17leaky_relu_kernelI6__halfEEvPKT_PS3_if:
[----:B------:R-:W-:Y:S01]  /*0000*/  LDC R1, c[0x0][0x37c] ;  /* 0x0000df00ff017b82 */ /* 0x000fe20000000800 */
[----:B------:R-:W0:Y:S07]  /*0010*/  S2R R0, SR_TID.X ;  /* 0x0000000000007919 */ /* 0x000e2e0000002100 */
[----:B------:R-:W0:Y:S01]  /*0020*/  S2UR UR4, SR_CTAID.X ;  /* 0x00000000000479c3 */ /* 0x000e220000002500 */
[----:B------:R-:W1:Y:S07]  /*0030*/  LDCU UR5, c[0x0][0x390] ;  /* 0x00007200ff0577ac */ /* 0x000e6e0008000800 */
[----:B------:R-:W0:Y:S02]  /*0040*/  LDC R7, c[0x0][0x360] ;  /* 0x0000d800ff077b82 */ /* 0x000e240000000800 */
[----:B0-----:R-:W-:-:S05]  /*0050*/  IMAD R7, R7, UR4, R0 ;  /* 0x0000000407077c24 */ /* 0x001fca000f8e0200 */
[----:B-1----:R-:W-:-:S13]  /*0060*/  ISETP.GE.AND P0, PT, R7, UR5, PT ;  /* 0x0000000507007c0c */ /* 0x002fda000bf06270 */
[----:B------:R-:W-:Y:S05]  /*0070*/  @P0 EXIT ;  /* 0x000000000000094d */ /* 0x000fea0003800000 */
[----:B------:R-:W0:Y:S01]  /*0080*/  LDC.64 R2, c[0x0][0x380] ;  /* 0x0000e000ff027b82 */ /* 0x000e220000000a00 */
[----:B------:R-:W1:Y:S01]  /*0090*/  LDCU.64 UR4, c[0x0][0x358] ;  /* 0x00006b00ff0477ac */ /* 0x000e620008000a00 */
[----:B------:R-:W2:Y:S06]  /*00a0*/  LDCU UR6, c[0x0][0x394] ;  /* 0x00007280ff0677ac */ /* 0x000eac0008000800 */
[----:B------:R-:W3:Y:S01]  /*00b0*/  LDC.64 R4, c[0x0][0x388] ;  /* 0x0000e200ff047b82 */ /* 0x000ee20000000a00 */
[----:B0-----:R-:W-:-:S06]  /*00c0*/  IMAD.WIDE R2, R7, 0x2, R2 ;  /* 0x0000000207027825 */ /* 0x001fcc00078e0202 */
[----:B-1----:R-:W4:Y:S01]  /*00d0*/  LDG.E.U16 R2, desc[UR4][R2.64] ;  /* 0x0000000402027981 */ /* 0x002f22000c1e1500 */
[----:B---3--:R-:W-:-:S04]  /*00e0*/  IMAD.WIDE R4, R7, 0x2, R4 ;  /* 0x0000000207047825 */ /* 0x008fc800078e0204 */
[----:B----4-:R-:W-:-:S05]  /*00f0*/  HADD2.F32 R0, -RZ, R2.H0_H0 ;  /* 0x20000002ff007230 */ /* 0x010fca0000004100 */
[----:B--2---:R-:W-:-:S05]  /*0100*/  FMUL R9, R0, UR6 ;  /* 0x0000000600097c20 */ /* 0x004fca0008400000 */
[----:B------:R-:W-:-:S04]  /*0110*/  FMNMX R9, R0, R9, !PT ;  /* 0x0000000900097209 */ /* 0x000fc80007800000 */
[----:B------:R-:W-:-:S05]  /*0120*/  F2FP.F16.F32.PACK_AB R9, RZ, R9 ;  /* 0x00000009ff09723e */ /* 0x000fca00000000ff */
[----:B------:R-:W-:Y:S01]  /*0130*/  STG.E.U16 desc[UR4][R4.64], R9 ;  /* 0x0000000904007986 */ /* 0x000fe2000c101504 */
[----:B------:R-:W-:Y:S05]  /*0140*/  EXIT ;  /* 0x000000000000794d */ /* 0x000fea0003800000 */
.L_x_0:
[----:B------:R-:W-:-:S00]  /*0150*/  BRA `(.L_x_0) ;  /* 0xfffffffc00fc7947 */ /* 0x000fc0000383ffff */
[----:B------:R-:W-:-:S00]  /*0160*/  NOP ;  /* 0x0000000000007918 */ /* 0x000fc00000000000 */
        /* <DEDUP_REMOVED lines=9> */
.L_x_2:


//--------------------- .text._ZN11chainer_trt6plugin17leaky_relu_kernelIfEEvPKT_PS2_if --------------------------
	.section	.text._ZN11chainer_trt6plugin17leaky_relu_kernelIfEEvPKT_PS2_if,"ax",@progbits
	.align	128
        .global         _ZN11chainer_trt6plugin17leaky_relu_kernelIfEEvPKT_PS2_if
        .type           _ZN11chainer_trt6plugin17leaky_relu_kernelIfEEvPKT_PS2_if,@function
        .size           _ZN11chainer_trt6plugin17leaky_relu_kernelIfEEvPKT_PS2_if,(.L_x_3 - _ZN11chainer_trt6plugin17leaky_relu_kernelIfEEvPKT_PS2_if)
        .other          _ZN11chainer_trt6plugin17leaky_relu_kernelIfEEvPKT_PS2_if,@"STO_CUDA_ENTRY STV_DEFAULT"
_ZN11chainer_trt6plugin17leaky_relu_kernelIfEEvPKT_PS2_if:
.text._ZN11chainer_trt6plugin17leaky_relu_kernelIfEEvPKT_PS2_if:
        /* <DEDUP_REMOVED lines=13> */
[----:B-1----:R-:W2:Y:S01]  /*00d0*/  LDG.E R2, desc[UR4][R2.64] ;  /* 0x0000000402027981 */ /* 0x002ea2000c1e1900 */
[----:B---3--:R-:W-:-:S04]  /*00e0*/  IMAD.WIDE R4, R7, 0x4, R4 ;  /* 0x0000000407047825 */ /* 0x008fc800078e0204 */
[----:B--2---:R-:W-:-:S05]  /*00f0*/  FMUL R9, R2, UR6 ;  /* 0x0000000602097c20 */ /* 0x004fca0008400000 */
[----:B------:R-:W-:-:S05]  /*0100*/  FMNMX R9, R2, R9, !PT ;  /* 0x0000000902097209 */ /* 0x000fca0007800000 */
[----:B------:R-:W-:Y:S01]  /*0110*/  STG.E desc[UR4][R4.64], R9 ;  /* 0x0000000904007986 */ /* 0x000fe2000c101904 */
[----:B------:R-:W-:Y:S05]  /*0120*/  EXIT ;  /* 0x000000000000794d */ /* 0x000fea0003800000 */
.L_x_1:
        /* <DEDUP_REMOVED lines=13> */
.L_x_3:


//--------------------- .nv.shared.reserved.0     --------------------------
	.section	.nv.shared.reserved.0,"aw",@nobits
	.weak		__nv_reservedSMEM_offset_0_alias
	.size		__nv_reservedSMEM_offset_0_alias, 0, 64
	.other		__nv_reservedSMEM_offset_0_alias,@"STO_CUDA_RESERVED_SHARED STV_DEFAULT"
__nv_reservedSMEM_offset_0_alias:
	.zero		0
	.zero		64


//--------------------- .nv.constant0._ZN11chainer_trt6plugin17leaky_relu_kernelI6__halfEEvPKT_PS3_if --------------------------
	.section	.nv.constant0._ZN11chainer_trt6plugin17leaky_relu_kernelI6__halfEEvPKT_PS3_if,"a",@progbits
	.sectionflags	@""
	.align	4
.nv.constant0._ZN11chainer_trt6plugin17leaky_relu_kernelI6__halfEEvPKT_PS3_if:
	.zero		920


//--------------------- .nv.constant0._ZN11chainer_trt6plugin17leaky_relu_kernelIfEEvPKT_PS2_if --------------------------
	.section	.nv.constant0._ZN11chainer_trt6plugin17leaky_relu_kernelIfEEvPKT_PS2_if,"a",@progbits
	.sectionflags	@""
	.align	4
.nv.constant0._ZN11chainer_trt6plugin17leaky_relu_kernelIfEEvPKT_PS2_if:
	.zero		920


//--------------------- SYMBOLS --------------------------

	.type		.nv.reservedSmem.offset0,@object
	.size		.nv.reservedSmem.offset0,0x4
